//
// Generated by NVIDIA NVVM Compiler
//
// Compiler Build ID: CL-36424714
// Cuda compilation tools, release 13.0, V13.0.88
// Based on NVVM 20.0.0
//

.version 9.0
.target sm_100
.address_size 64

	// .globl	_Z17max_reduce_kernelPKdPdi
.extern .shared .align 16 .b8 sdata[];

.visible .entry _Z17max_reduce_kernelPKdPdi(
	.param .u64 .ptr .align 1 _Z17max_reduce_kernelPKdPdi_param_0,
	.param .u64 .ptr .align 1 _Z17max_reduce_kernelPKdPdi_param_1,
	.param .u32 _Z17max_reduce_kernelPKdPdi_param_2
)
{
	.reg .pred 	%p<6>;
	.reg .b32 	%r<14>;
	.reg .b64 	%rd<9>;
	.reg .b64 	%fd<9>;

	ld.param.u64 	%rd1, [_Z17max_reduce_kernelPKdPdi_param_0];
	ld.param.u64 	%rd2, [_Z17max_reduce_kernelPKdPdi_param_1];
	ld.param.u32 	%r8, [_Z17max_reduce_kernelPKdPdi_param_2];
	mov.u32 	%r1, %tid.x;
	mov.u32 	%r2, %ctaid.x;
	mov.u32 	%r13, %ntid.x;
	mad.lo.s32 	%r4, %r2, %r13, %r1;
	setp.ge.s32 	%p1, %r4, %r8;
	mov.f64 	%fd8, 0dFFF0000000000000;
	@%p1 bra 	$L__BB0_2;
	cvta.to.global.u64 	%rd3, %rd1;
	mul.wide.s32 	%rd4, %r4, 8;
	add.s64 	%rd5, %rd3, %rd4;
	ld.global.f64 	%fd8, [%rd5];
$L__BB0_2:
	shl.b32 	%r9, %r1, 3;
	mov.u32 	%r10, sdata;
	add.s32 	%r5, %r10, %r9;
	st.shared.f64 	[%r5], %fd8;
	bar.sync 	0;
	setp.lt.u32 	%p2, %r13, 2;
	@%p2 bra 	$L__BB0_6;
$L__BB0_3:
	shr.u32 	%r7, %r13, 1;
	setp.ge.u32 	%p3, %r1, %r7;
	@%p3 bra 	$L__BB0_5;
	ld.shared.f64 	%fd4, [%r5];
	shl.b32 	%r11, %r7, 3;
	add.s32 	%r12, %r5, %r11;
	ld.shared.f64 	%fd5, [%r12];
	max.f64 	%fd6, %fd4, %fd5;
	st.shared.f64 	[%r5], %fd6;
$L__BB0_5:
	bar.sync 	0;
	setp.gt.u32 	%p4, %r13, 3;
	mov.u32 	%r13, %r7;
	@%p4 bra 	$L__BB0_3;
$L__BB0_6:
	setp.ne.s32 	%p5, %r1, 0;
	@%p5 bra 	$L__BB0_8;
	ld.shared.f64 	%fd7, [sdata];
	cvta.to.global.u64 	%rd6, %rd2;
	mul.wide.u32 	%rd7, %r2, 8;
	add.s64 	%rd8, %rd6, %rd7;
	st.global.f64 	[%rd8], %fd7;
$L__BB0_8:
	ret;

}
	// .globl	_Z15split_lf_kernelPKdS0_S0_S0_S0_PdS1_S1_S1_S1_S1_S1_S1_S1_S1_S1_S1_S1_S1_S1_S1_ddii
.visible .entry _Z15split_lf_kernelPKdS0_S0_S0_S0_PdS1_S1_S1_S1_S1_S1_S1_S1_S1_S1_S1_S1_S1_S1_S1_ddii(
	.param .u64 .ptr .align 1 _Z15split_lf_kernelPKdS0_S0_S0_S0_PdS1_S1_S1_S1_S1_S1_S1_S1_S1_S1_S1_S1_S1_S1_S1_ddii_param_0,
	.param .u64 .ptr .align 1 _Z15split_lf_kernelPKdS0_S0_S0_S0_PdS1_S1_S1_S1_S1_S1_S1_S1_S1_S1_S1_S1_S1_S1_S1_ddii_param_1,
	.param .u64 .ptr .align 1 _Z15split_lf_kernelPKdS0_S0_S0_S0_PdS1_S1_S1_S1_S1_S1_S1_S1_S1_S1_S1_S1_S1_S1_S1_ddii_param_2,
	.param .u64 .ptr .align 1 _Z15split_lf_kernelPKdS0_S0_S0_S0_PdS1_S1_S1_S1_S1_S1_S1_S1_S1_S1_S1_S1_S1_S1_S1_ddii_param_3,
	.param .u64 .ptr .align 1 _Z15split_lf_kernelPKdS0_S0_S0_S0_PdS1_S1_S1_S1_S1_S1_S1_S1_S1_S1_S1_S1_S1_S1_S1_ddii_param_4,
	.param .u64 .ptr .align 1 _Z15split_lf_kernelPKdS0_S0_S0_S0_PdS1_S1_S1_S1_S1_S1_S1_S1_S1_S1_S1_S1_S1_S1_S1_ddii_param_5,
	.param .u64 .ptr .align 1 _Z15split_lf_kernelPKdS0_S0_S0_S0_PdS1_S1_S1_S1_S1_S1_S1_S1_S1_S1_S1_S1_S1_S1_S1_ddii_param_6,
	.param .u64 .ptr .align 1 _Z15split_lf_kernelPKdS0_S0_S0_S0_PdS1_S1_S1_S1_S1_S1_S1_S1_S1_S1_S1_S1_S1_S1_S1_ddii_param_7,
	.param .u64 .ptr .align 1 _Z15split_lf_kernelPKdS0_S0_S0_S0_PdS1_S1_S1_S1_S1_S1_S1_S1_S1_S1_S1_S1_S1_S1_S1_ddii_param_8,
	.param .u64 .ptr .align 1 _Z15split_lf_kernelPKdS0_S0_S0_S0_PdS1_S1_S1_S1_S1_S1_S1_S1_S1_S1_S1_S1_S1_S1_S1_ddii_param_9,
	.param .u64 .ptr .align 1 _Z15split_lf_kernelPKdS0_S0_S0_S0_PdS1_S1_S1_S1_S1_S1_S1_S1_S1_S1_S1_S1_S1_S1_S1_ddii_param_10,
	.param .u64 .ptr .align 1 _Z15split_lf_kernelPKdS0_S0_S0_S0_PdS1_S1_S1_S1_S1_S1_S1_S1_S1_S1_S1_S1_S1_S1_S1_ddii_param_11,
	.param .u64 .ptr .align 1 _Z15split_lf_kernelPKdS0_S0_S0_S0_PdS1_S1_S1_S1_S1_S1_S1_S1_S1_S1_S1_S1_S1_S1_S1_ddii_param_12,
	.param .u64 .ptr .align 1 _Z15split_lf_kernelPKdS0_S0_S0_S0_PdS1_S1_S1_S1_S1_S1_S1_S1_S1_S1_S1_S1_S1_S1_S1_ddii_param_13,
	.param .u64 .ptr .align 1 _Z15split_lf_kernelPKdS0_S0_S0_S0_PdS1_S1_S1_S1_S1_S1_S1_S1_S1_S1_S1_S1_S1_S1_S1_ddii_param_14,
	.param .u64 .ptr .align 1 _Z15split_lf_kernelPKdS0_S0_S0_S0_PdS1_S1_S1_S1_S1_S1_S1_S1_S1_S1_S1_S1_S1_S1_S1_ddii_param_15,
	.param .u64 .ptr .align 1 _Z15split_lf_kernelPKdS0_S0_S0_S0_PdS1_S1_S1_S1_S1_S1_S1_S1_S1_S1_S1_S1_S1_S1_S1_ddii_param_16,
	.param .u64 .ptr .align 1 _Z15split_lf_kernelPKdS0_S0_S0_S0_PdS1_S1_S1_S1_S1_S1_S1_S1_S1_S1_S1_S1_S1_S1_S1_ddii_param_17,
	.param .u64 .ptr .align 1 _Z15split_lf_kernelPKdS0_S0_S0_S0_PdS1_S1_S1_S1_S1_S1_S1_S1_S1_S1_S1_S1_S1_S1_S1_ddii_param_18,
	.param .u64 .ptr .align 1 _Z15split_lf_kernelPKdS0_S0_S0_S0_PdS1_S1_S1_S1_S1_S1_S1_S1_S1_S1_S1_S1_S1_S1_S1_ddii_param_19,
	.param .u64 .ptr .align 1 _Z15split_lf_kernelPKdS0_S0_S0_S0_PdS1_S1_S1_S1_S1_S1_S1_S1_S1_S1_S1_S1_S1_S1_S1_ddii_param_20,
	.param .f64 _Z15split_lf_kernelPKdS0_S0_S0_S0_PdS1_S1_S1_S1_S1_S1_S1_S1_S1_S1_S1_S1_S1_S1_S1_ddii_param_21,
	.param .f64 _Z15split_lf_kernelPKdS0_S0_S0_S0_PdS1_S1_S1_S1_S1_S1_S1_S1_S1_S1_S1_S1_S1_S1_S1_ddii_param_22,
	.param .u32 _Z15split_lf_kernelPKdS0_S0_S0_S0_PdS1_S1_S1_S1_S1_S1_S1_S1_S1_S1_S1_S1_S1_S1_S1_ddii_param_23,
	.param .u32 _Z15split_lf_kernelPKdS0_S0_S0_S0_PdS1_S1_S1_S1_S1_S1_S1_S1_S1_S1_S1_S1_S1_S1_S1_ddii_param_24
)
{
	.reg .pred 	%p<4>;
	.reg .b32 	%r<14>;
	.reg .b64 	%rd<76>;
	.reg .b64 	%fd<58>;

	ld.param.u64 	%rd2, [_Z15split_lf_kernelPKdS0_S0_S0_S0_PdS1_S1_S1_S1_S1_S1_S1_S1_S1_S1_S1_S1_S1_S1_S1_ddii_param_1];
	ld.param.u64 	%rd4, [_Z15split_lf_kernelPKdS0_S0_S0_S0_PdS1_S1_S1_S1_S1_S1_S1_S1_S1_S1_S1_S1_S1_S1_S1_ddii_param_3];
	ld.param.u64 	%rd5, [_Z15split_lf_kernelPKdS0_S0_S0_S0_PdS1_S1_S1_S1_S1_S1_S1_S1_S1_S1_S1_S1_S1_S1_S1_ddii_param_4];
	ld.param.u64 	%rd8, [_Z15split_lf_kernelPKdS0_S0_S0_S0_PdS1_S1_S1_S1_S1_S1_S1_S1_S1_S1_S1_S1_S1_S1_S1_ddii_param_7];
	ld.param.u64 	%rd9, [_Z15split_lf_kernelPKdS0_S0_S0_S0_PdS1_S1_S1_S1_S1_S1_S1_S1_S1_S1_S1_S1_S1_S1_S1_ddii_param_8];
	ld.param.u64 	%rd10, [_Z15split_lf_kernelPKdS0_S0_S0_S0_PdS1_S1_S1_S1_S1_S1_S1_S1_S1_S1_S1_S1_S1_S1_S1_ddii_param_9];
	ld.param.u64 	%rd11, [_Z15split_lf_kernelPKdS0_S0_S0_S0_PdS1_S1_S1_S1_S1_S1_S1_S1_S1_S1_S1_S1_S1_S1_S1_ddii_param_10];
	ld.param.u64 	%rd12, [_Z15split_lf_kernelPKdS0_S0_S0_S0_PdS1_S1_S1_S1_S1_S1_S1_S1_S1_S1_S1_S1_S1_S1_S1_ddii_param_11];
	ld.param.u64 	%rd16, [_Z15split_lf_kernelPKdS0_S0_S0_S0_PdS1_S1_S1_S1_S1_S1_S1_S1_S1_S1_S1_S1_S1_S1_S1_ddii_param_15];
	ld.param.u64 	%rd17, [_Z15split_lf_kernelPKdS0_S0_S0_S0_PdS1_S1_S1_S1_S1_S1_S1_S1_S1_S1_S1_S1_S1_S1_S1_ddii_param_16];
	ld.param.u32 	%r4, [_Z15split_lf_kernelPKdS0_S0_S0_S0_PdS1_S1_S1_S1_S1_S1_S1_S1_S1_S1_S1_S1_S1_S1_S1_ddii_param_23];
	ld.param.u32 	%r3, [_Z15split_lf_kernelPKdS0_S0_S0_S0_PdS1_S1_S1_S1_S1_S1_S1_S1_S1_S1_S1_S1_S1_S1_S1_ddii_param_24];
	mov.u32 	%r6, %ctaid.x;
	mov.u32 	%r7, %ntid.x;
	mov.u32 	%r8, %tid.x;
	mad.lo.s32 	%r1, %r6, %r7, %r8;
	mov.u32 	%r9, %ctaid.y;
	mov.u32 	%r10, %ntid.y;
	mov.u32 	%r11, %tid.y;
	mad.lo.s32 	%r12, %r9, %r10, %r11;
	setp.ge.s32 	%p1, %r1, %r3;
	setp.ge.s32 	%p2, %r12, %r4;
	or.pred  	%p3, %p1, %p2;
	@%p3 bra 	$L__BB1_2;
	ld.param.f64 	%fd57, [_Z15split_lf_kernelPKdS0_S0_S0_S0_PdS1_S1_S1_S1_S1_S1_S1_S1_S1_S1_S1_S1_S1_S1_S1_ddii_param_22];
	ld.param.f64 	%fd56, [_Z15split_lf_kernelPKdS0_S0_S0_S0_PdS1_S1_S1_S1_S1_S1_S1_S1_S1_S1_S1_S1_S1_S1_S1_ddii_param_21];
	ld.param.u64 	%rd75, [_Z15split_lf_kernelPKdS0_S0_S0_S0_PdS1_S1_S1_S1_S1_S1_S1_S1_S1_S1_S1_S1_S1_S1_S1_ddii_param_20];
	ld.param.u64 	%rd74, [_Z15split_lf_kernelPKdS0_S0_S0_S0_PdS1_S1_S1_S1_S1_S1_S1_S1_S1_S1_S1_S1_S1_S1_S1_ddii_param_19];
	ld.param.u64 	%rd73, [_Z15split_lf_kernelPKdS0_S0_S0_S0_PdS1_S1_S1_S1_S1_S1_S1_S1_S1_S1_S1_S1_S1_S1_S1_ddii_param_18];
	ld.param.u64 	%rd72, [_Z15split_lf_kernelPKdS0_S0_S0_S0_PdS1_S1_S1_S1_S1_S1_S1_S1_S1_S1_S1_S1_S1_S1_S1_ddii_param_17];
	ld.param.u64 	%rd71, [_Z15split_lf_kernelPKdS0_S0_S0_S0_PdS1_S1_S1_S1_S1_S1_S1_S1_S1_S1_S1_S1_S1_S1_S1_ddii_param_14];
	ld.param.u64 	%rd70, [_Z15split_lf_kernelPKdS0_S0_S0_S0_PdS1_S1_S1_S1_S1_S1_S1_S1_S1_S1_S1_S1_S1_S1_S1_ddii_param_13];
	ld.param.u64 	%rd69, [_Z15split_lf_kernelPKdS0_S0_S0_S0_PdS1_S1_S1_S1_S1_S1_S1_S1_S1_S1_S1_S1_S1_S1_S1_ddii_param_12];
	ld.param.u64 	%rd68, [_Z15split_lf_kernelPKdS0_S0_S0_S0_PdS1_S1_S1_S1_S1_S1_S1_S1_S1_S1_S1_S1_S1_S1_S1_ddii_param_6];
	ld.param.u64 	%rd67, [_Z15split_lf_kernelPKdS0_S0_S0_S0_PdS1_S1_S1_S1_S1_S1_S1_S1_S1_S1_S1_S1_S1_S1_S1_ddii_param_5];
	ld.param.u64 	%rd66, [_Z15split_lf_kernelPKdS0_S0_S0_S0_PdS1_S1_S1_S1_S1_S1_S1_S1_S1_S1_S1_S1_S1_S1_S1_ddii_param_2];
	ld.param.u64 	%rd65, [_Z15split_lf_kernelPKdS0_S0_S0_S0_PdS1_S1_S1_S1_S1_S1_S1_S1_S1_S1_S1_S1_S1_S1_S1_ddii_param_0];
	cvta.to.global.u64 	%rd22, %rd65;
	cvta.to.global.u64 	%rd23, %rd66;
	cvta.to.global.u64 	%rd24, %rd2;
	cvta.to.global.u64 	%rd25, %rd4;
	cvta.to.global.u64 	%rd26, %rd5;
	cvta.to.global.u64 	%rd27, %rd67;
	cvta.to.global.u64 	%rd28, %rd10;
	cvta.to.global.u64 	%rd29, %rd70;
	cvta.to.global.u64 	%rd30, %rd72;
	cvta.to.global.u64 	%rd31, %rd68;
	cvta.to.global.u64 	%rd32, %rd11;
	cvta.to.global.u64 	%rd33, %rd71;
	cvta.to.global.u64 	%rd34, %rd73;
	cvta.to.global.u64 	%rd35, %rd8;
	cvta.to.global.u64 	%rd36, %rd12;
	cvta.to.global.u64 	%rd37, %rd16;
	cvta.to.global.u64 	%rd38, %rd74;
	cvta.to.global.u64 	%rd39, %rd9;
	cvta.to.global.u64 	%rd40, %rd69;
	cvta.to.global.u64 	%rd41, %rd17;
	cvta.to.global.u64 	%rd42, %rd75;
	mad.lo.s32 	%r13, %r3, %r12, %r1;
	mul.wide.s32 	%rd43, %r13, 8;
	add.s64 	%rd44, %rd22, %rd43;
	ld.global.f64 	%fd3, [%rd44];
	add.s64 	%rd45, %rd23, %rd43;
	ld.global.f64 	%fd4, [%rd45];
	mul.f64 	%fd5, %fd3, %fd4;
	add.s64 	%rd46, %rd24, %rd43;
	ld.global.f64 	%fd6, [%rd46];
	fma.rn.f64 	%fd7, %fd4, %fd5, %fd6;
	add.s64 	%rd47, %rd25, %rd43;
	ld.global.f64 	%fd8, [%rd47];
	mul.f64 	%fd9, %fd5, %fd8;
	add.s64 	%rd48, %rd26, %rd43;
	ld.global.f64 	%fd10, [%rd48];
	add.f64 	%fd11, %fd10, %fd6;
	mul.f64 	%fd12, %fd11, %fd4;
	mul.f64 	%fd13, %fd3, %fd8;
	fma.rn.f64 	%fd14, %fd8, %fd13, %fd6;
	mul.f64 	%fd15, %fd11, %fd8;
	mul.f64 	%fd16, %fd56, %fd3;
	add.f64 	%fd17, %fd5, %fd16;
	mul.f64 	%fd18, %fd17, 0d3FE0000000000000;
	add.s64 	%rd49, %rd27, %rd43;
	st.global.f64 	[%rd49], %fd18;
	sub.f64 	%fd19, %fd5, %fd16;
	mul.f64 	%fd20, %fd19, 0d3FE0000000000000;
	add.s64 	%rd50, %rd28, %rd43;
	st.global.f64 	[%rd50], %fd20;
	mul.f64 	%fd21, %fd57, %fd3;
	add.f64 	%fd22, %fd13, %fd21;
	mul.f64 	%fd23, %fd22, 0d3FE0000000000000;
	add.s64 	%rd51, %rd29, %rd43;
	st.global.f64 	[%rd51], %fd23;
	sub.f64 	%fd24, %fd13, %fd21;
	mul.f64 	%fd25, %fd24, 0d3FE0000000000000;
	add.s64 	%rd52, %rd30, %rd43;
	st.global.f64 	[%rd52], %fd25;
	mul.f64 	%fd26, %fd56, %fd5;
	add.f64 	%fd27, %fd26, %fd7;
	mul.f64 	%fd28, %fd27, 0d3FE0000000000000;
	add.s64 	%rd53, %rd31, %rd43;
	st.global.f64 	[%rd53], %fd28;
	sub.f64 	%fd29, %fd7, %fd26;
	mul.f64 	%fd30, %fd29, 0d3FE0000000000000;
	add.s64 	%rd54, %rd32, %rd43;
	st.global.f64 	[%rd54], %fd30;
	mul.f64 	%fd31, %fd57, %fd5;
	add.f64 	%fd32, %fd31, %fd9;
	mul.f64 	%fd33, %fd32, 0d3FE0000000000000;
	add.s64 	%rd55, %rd33, %rd43;
	st.global.f64 	[%rd55], %fd33;
	sub.f64 	%fd34, %fd9, %fd31;
	mul.f64 	%fd35, %fd34, 0d3FE0000000000000;
	add.s64 	%rd56, %rd34, %rd43;
	st.global.f64 	[%rd56], %fd35;
	mul.f64 	%fd36, %fd56, %fd13;
	add.f64 	%fd37, %fd9, %fd36;
	mul.f64 	%fd38, %fd37, 0d3FE0000000000000;
	add.s64 	%rd57, %rd35, %rd43;
	st.global.f64 	[%rd57], %fd38;
	sub.f64 	%fd39, %fd9, %fd36;
	mul.f64 	%fd40, %fd39, 0d3FE0000000000000;
	add.s64 	%rd58, %rd36, %rd43;
	st.global.f64 	[%rd58], %fd40;
	mul.f64 	%fd41, %fd57, %fd13;
	add.f64 	%fd42, %fd41, %fd14;
	mul.f64 	%fd43, %fd42, 0d3FE0000000000000;
	add.s64 	%rd59, %rd37, %rd43;
	st.global.f64 	[%rd59], %fd43;
	sub.f64 	%fd44, %fd14, %fd41;
	mul.f64 	%fd45, %fd44, 0d3FE0000000000000;
	add.s64 	%rd60, %rd38, %rd43;
	st.global.f64 	[%rd60], %fd45;
	mul.f64 	%fd46, %fd56, %fd10;
	add.f64 	%fd47, %fd12, %fd46;
	mul.f64 	%fd48, %fd47, 0d3FE0000000000000;
	add.s64 	%rd61, %rd39, %rd43;
	st.global.f64 	[%rd61], %fd48;
	sub.f64 	%fd49, %fd12, %fd46;
	mul.f64 	%fd50, %fd49, 0d3FE0000000000000;
	add.s64 	%rd62, %rd40, %rd43;
	st.global.f64 	[%rd62], %fd50;
	mul.f64 	%fd51, %fd57, %fd10;
	add.f64 	%fd52, %fd51, %fd15;
	mul.f64 	%fd53, %fd52, 0d3FE0000000000000;
	add.s64 	%rd63, %rd41, %rd43;
	st.global.f64 	[%rd63], %fd53;
	sub.f64 	%fd54, %fd15, %fd51;
	mul.f64 	%fd55, %fd54, 0d3FE0000000000000;
	add.s64 	%rd64, %rd42, %rd43;
	st.global.f64 	[%rd64], %fd55;
$L__BB1_2:
	ret;

}


// ===== COMPILED SASS (sm_100) =====

	.target	sm_100

	.elftype	@"ET_EXEC"


//--------------------- .note.nv.tkinfo           --------------------------
	.section	.note.nv.tkinfo,"",@"SHT_NOTE"
	.sectionflags	@"SHF_NOTE_NV_TKINFO"
	.tkinfo
        /*0018*/ 	.word	0x00000002
        /*0030*/ 	.string	""
        /*0030*/ 	.string	"ptxas"
        /*0030*/ 	.string	"Cuda compilation tools, release 13.0, V13.0.88"
        /*0030*/ 	.string	"Build cuda_13.0.r13.0/compiler.36424714_0"
        /*0030*/ 	.string	"-arch sm_100 -m 64 "



//--------------------- .note.nv.cuinfo           --------------------------
	.section	.note.nv.cuinfo,"",@"SHT_NOTE"
	.sectionflags	@"SHF_NOTE_NV_CUINFO"
        /*0018*/ 	.short	0x0002
        /*001a*/ 	.short	0x0064
        /*001c*/ 	.short	0x0082
	.zero		2


//--------------------- .nv.info                  --------------------------
	.section	.nv.info,"",@"SHT_CUDA_INFO"
	.align	4


	//----- nvinfo : EIATTR_REGCOUNT
	.align		4
        /*0000*/ 	.byte	0x04, 0x2f
        /*0002*/ 	.short	(.L_1 - .L_0)
	.align		4
.L_0:
        /*0004*/ 	.word	index@(_Z17max_reduce_kernelPKdPdi)
        /*0008*/ 	.word	0x0000000e


	//----- nvinfo : EIATTR_FRAME_SIZE
	.align		4
.L_1:
        /*000c*/ 	.byte	0x04, 0x11
        /*000e*/ 	.short	(.L_3 - .L_2)
	.align		4
.L_2:
        /*0010*/ 	.word	index@(_Z17max_reduce_kernelPKdPdi)
        /*0014*/ 	.word	0x00000000


	//----- nvinfo : EIATTR_REGCOUNT
	.align		4
.L_3:
        /*0018*/ 	.byte	0x04, 0x2f
        /*001a*/ 	.short	(.L_5 - .L_4)
	.align		4
.L_4:
        /*001c*/ 	.word	index@(_Z15split_lf_kernelPKdS0_S0_S0_S0_PdS1_S1_S1_S1_S1_S1_S1_S1_S1_S1_S1_S1_S1_S1_S1_ddii)
        /*0020*/ 	.word	0x00000020


	//----- nvinfo : EIATTR_FRAME_SIZE
	.align		4
.L_5:
        /*0024*/ 	.byte	0x04, 0x11
        /*0026*/ 	.short	(.L_7 - .L_6)
	.align		4
.L_6:
        /*0028*/ 	.word	index@(_Z15split_lf_kernelPKdS0_S0_S0_S0_PdS1_S1_S1_S1_S1_S1_S1_S1_S1_S1_S1_S1_S1_S1_S1_ddii)
        /*002c*/ 	.word	0x00000000


	//----- nvinfo : EIATTR_MIN_STACK_SIZE
	.align		4
.L_7:
        /*0030*/ 	.byte	0x04, 0x12
        /*0032*/ 	.short	(.L_9 - .L_8)
	.align		4
.L_8:
        /*0034*/ 	.word	index@(_Z15split_lf_kernelPKdS0_S0_S0_S0_PdS1_S1_S1_S1_S1_S1_S1_S1_S1_S1_S1_S1_S1_S1_S1_ddii)
        /*0038*/ 	.word	0x00000000


	//----- nvinfo : EIATTR_MIN_STACK_SIZE
	.align		4
.L_9:
        /*003c*/ 	.byte	0x04, 0x12
        /*003e*/ 	.short	(.L_11 - .L_10)
	.align		4
.L_10:
        /*0040*/ 	.word	index@(_Z17max_reduce_kernelPKdPdi)
        /*0044*/ 	.word	0x00000000
.L_11:


//--------------------- .nv.compat                --------------------------
	.section	.nv.compat,"",@"SHT_CUDA_COMPAT_INFO"
	.align	4
        /*0000*/ 	.byte	0x02, 0x09, 0x00, 0x00, 0x02, 0x02, 0x01, 0x00, 0x02, 0x05, 0x05, 0x00, 0x03, 0x07, 0x01, 0x01
        /*0010*/ 	.byte	0x02, 0x03, 0x00, 0x00, 0x02, 0x06, 0x01, 0x00, 0x04, 0x0b, 0x08, 0x00, 0x01, 0x00, 0x00, 0x00
        /*0020*/ 	.byte	0x00, 0x00, 0x00, 0x00


//--------------------- .nv.info._Z15split_lf_kernelPKdS0_S0_S0_S0_PdS1_S1_S1_S1_S1_S1_S1_S1_S1_S1_S1_S1_S1_S1_S1_ddii --------------------------
	.section	.nv.info._Z15split_lf_kernelPKdS0_S0_S0_S0_PdS1_S1_S1_S1_S1_S1_S1_S1_S1_S1_S1_S1_S1_S1_S1_ddii,"",@"SHT_CUDA_INFO"
	.sectionflags	@""
	.align	4


	//----- nvinfo : EIATTR_CUDA_API_VERSION
	.align		4
        /*0000*/ 	.byte	0x04, 0x37
        /*0002*/ 	.short	(.L_13 - .L_12)
.L_12:
        /*0004*/ 	.word	0x00000082


	//----- nvinfo : EIATTR_KPARAM_INFO
	.align		4
.L_13:
        /*0008*/ 	.byte	0x04, 0x17
        /*000a*/ 	.short	(.L_15 - .L_14)
.L_14:
        /*000c*/ 	.word	0x00000000
        /*0010*/ 	.short	0x0018
        /*0012*/ 	.short	0x00bc
        /*0014*/ 	.byte	0x00, 0xf0, 0x11, 0x00


	//----- nvinfo : EIATTR_KPARAM_INFO
	.align		4
.L_15:
        /*0018*/ 	.byte	0x04, 0x17
        /*001a*/ 	.short	(.L_17 - .L_16)
.L_16:
        /*001c*/ 	.word	0x00000000
        /*0020*/ 	.short	0x0017
        /*0022*/ 	.short	0x00b8
        /*0024*/ 	.byte	0x00, 0xf0, 0x11, 0x00


	//----- nvinfo : EIATTR_KPARAM_INFO
	.align		4
.L_17:
        /*0028*/ 	.byte	0x04, 0x17
        /*002a*/ 	.short	(.L_19 - .L_18)
.L_18:
        /*002c*/ 	.word	0x00000000
        /*0030*/ 	.short	0x0016
        /*0032*/ 	.short	0x00b0
        /*0034*/ 	.byte	0x00, 0xf0, 0x21, 0x00


	//----- nvinfo : EIATTR_KPARAM_INFO
	.align		4
.L_19:
        /*0038*/ 	.byte	0x04, 0x17
        /*003a*/ 	.short	(.L_21 - .L_20)
.L_20:
        /*003c*/ 	.word	0x00000000
        /*0040*/ 	.short	0x0015
        /*0042*/ 	.short	0x00a8
        /*0044*/ 	.byte	0x00, 0xf0, 0x21, 0x00


	//----- nvinfo : EIATTR_KPARAM_INFO
	.align		4
.L_21:
        /*0048*/ 	.byte	0x04, 0x17
        /*004a*/ 	.short	(.L_23 - .L_22)
.L_22:
        /*004c*/ 	.word	0x00000000
        /*0050*/ 	.short	0x0014
        /*0052*/ 	.short	0x00a0
        /*0054*/ 	.byte	0x00, 0xf5, 0x21, 0x00


	//----- nvinfo : EIATTR_KPARAM_INFO
	.align		4
.L_23:
        /*0058*/ 	.byte	0x04, 0x17
        /*005a*/ 	.short	(.L_25 - .L_24)
.L_24:
        /*005c*/ 	.word	0x00000000
        /*0060*/ 	.short	0x0013
        /*0062*/ 	.short	0x0098
        /*0064*/ 	.byte	0x00, 0xf5, 0x21, 0x00


	//----- nvinfo : EIATTR_KPARAM_INFO
	.align		4
.L_25:
        /*0068*/ 	.byte	0x04, 0x17
        /*006a*/ 	.short	(.L_27 - .L_26)
.L_26:
        /*006c*/ 	.word	0x00000000
        /*0070*/ 	.short	0x0012
        /*0072*/ 	.short	0x0090
        /*0074*/ 	.byte	0x00, 0xf5, 0x21, 0x00


	//----- nvinfo : EIATTR_KPARAM_INFO
	.align		4
.L_27:
        /*0078*/ 	.byte	0x04, 0x17
        /*007a*/ 	.short	(.L_29 - .L_28)
.L_28:
        /*007c*/ 	.word	0x00000000
        /*0080*/ 	.short	0x0011
        /*0082*/ 	.short	0x0088
        /*0084*/ 	.byte	0x00, 0xf5, 0x21, 0x00


	//----- nvinfo : EIATTR_KPARAM_INFO
	.align		4
.L_29:
        /*0088*/ 	.byte	0x04, 0x17
        /*008a*/ 	.short	(.L_31 - .L_30)
.L_30:
        /*008c*/ 	.word	0x00000000
        /*0090*/ 	.short	0x0010
        /*0092*/ 	.short	0x0080
        /*0094*/ 	.byte	0x00, 0xf5, 0x21, 0x00


	//----- nvinfo : EIATTR_KPARAM_INFO
	.align		4
.L_31:
        /*0098*/ 	.byte	0x04, 0x17
        /*009a*/ 	.short	(.L_33 - .L_32)
.L_32:
        /*009c*/ 	.word	0x00000000
        /*00a0*/ 	.short	0x000f
        /*00a2*/ 	.short	0x0078
        /*00a4*/ 	.byte	0x00, 0xf5, 0x21, 0x00


	//----- nvinfo : EIATTR_KPARAM_INFO
	.align		4
.L_33:
        /*00a8*/ 	.byte	0x04, 0x17
        /*00aa*/ 	.short	(.L_35 - .L_34)
.L_34:
        /*00ac*/ 	.word	0x00000000
        /*00b0*/ 	.short	0x000e
        /*00b2*/ 	.short	0x0070
        /*00b4*/ 	.byte	0x00, 0xf5, 0x21, 0x00


	//----- nvinfo : EIATTR_KPARAM_INFO
	.align		4
.L_35:
        /*00b8*/ 	.byte	0x04, 0x17
        /*00ba*/ 	.short	(.L_37 - .L_36)
.L_36:
        /*00bc*/ 	.word	0x00000000
        /*00c0*/ 	.short	0x000d
        /*00c2*/ 	.short	0x0068
        /*00c4*/ 	.byte	0x00, 0xf5, 0x21, 0x00


	//----- nvinfo : EIATTR_KPARAM_INFO
	.align		4
.L_37:
        /*00c8*/ 	.byte	0x04, 0x17
        /*00ca*/ 	.short	(.L_39 - .L_38)
.L_38:
        /*00cc*/ 	.word	0x00000000
        /*00d0*/ 	.short	0x000c
        /*00d2*/ 	.short	0x0060
        /*00d4*/ 	.byte	0x00, 0xf5, 0x21, 0x00


	//----- nvinfo : EIATTR_KPARAM_INFO
	.align		4
.L_39:
        /*00d8*/ 	.byte	0x04, 0x17
        /*00da*/ 	.short	(.L_41 - .L_40)
.L_40:
        /*00dc*/ 	.word	0x00000000
        /*00e0*/ 	.short	0x000b
        /*00e2*/ 	.short	0x0058
        /*00e4*/ 	.byte	0x00, 0xf5, 0x21, 0x00


	//----- nvinfo : EIATTR_KPARAM_INFO
	.align		4
.L_41:
        /*00e8*/ 	.byte	0x04, 0x17
        /*00ea*/ 	.short	(.L_43 - .L_42)
.L_42:
        /*00ec*/ 	.word	0x00000000
        /*00f0*/ 	.short	0x000a
        /*00f2*/ 	.short	0x0050
        /*00f4*/ 	.byte	0x00, 0xf5, 0x21, 0x00


	//----- nvinfo : EIATTR_KPARAM_INFO
	.align		4
.L_43:
        /*00f8*/ 	.byte	0x04, 0x17
        /*00fa*/ 	.short	(.L_45 - .L_44)
.L_44:
        /*00fc*/ 	.word	0x00000000
        /*0100*/ 	.short	0x0009
        /*0102*/ 	.short	0x0048
        /*0104*/ 	.byte	0x00, 0xf5, 0x21, 0x00


	//----- nvinfo : EIATTR_KPARAM_INFO
	.align		4
.L_45:
        /*0108*/ 	.byte	0x04, 0x17
        /*010a*/ 	.short	(.L_47 - .L_46)
.L_46:
        /*010c*/ 	.word	0x00000000
        /*0110*/ 	.short	0x0008
        /*0112*/ 	.short	0x0040
        /*0114*/ 	.byte	0x00, 0xf5, 0x21, 0x00


	//----- nvinfo : EIATTR_KPARAM_INFO
	.align		4
.L_47:
        /*0118*/ 	.byte	0x04, 0x17
        /*011a*/ 	.short	(.L_49 - .L_48)
.L_48:
        /*011c*/ 	.word	0x00000000
        /*0120*/ 	.short	0x0007
        /*0122*/ 	.short	0x0038
        /*0124*/ 	.byte	0x00, 0xf5, 0x21, 0x00


	//----- nvinfo : EIATTR_KPARAM_INFO
	.align		4
.L_49:
        /*0128*/ 	.byte	0x04, 0x17
        /*012a*/ 	.short	(.L_51 - .L_50)
.L_50:
        /*012c*/ 	.word	0x00000000
        /*0130*/ 	.short	0x0006
        /*0132*/ 	.short	0x0030
        /*0134*/ 	.byte	0x00, 0xf5, 0x21, 0x00


	//----- nvinfo : EIATTR_KPARAM_INFO
	.align		4
.L_51:
        /*0138*/ 	.byte	0x04, 0x17
        /*013a*/ 	.short	(.L_53 - .L_52)
.L_52:
        /*013c*/ 	.word	0x00000000
        /*0140*/ 	.short	0x0005
        /*0142*/ 	.short	0x0028
        /*0144*/ 	.byte	0x00, 0xf5, 0x21, 0x00


	//----- nvinfo : EIATTR_KPARAM_INFO
	.align		4
.L_53:
        /*0148*/ 	.byte	0x04, 0x17
        /*014a*/ 	.short	(.L_55 - .L_54)
.L_54:
        /*014c*/ 	.word	0x00000000
        /*0150*/ 	.short	0x0004
        /*0152*/ 	.short	0x0020
        /*0154*/ 	.byte	0x00, 0xf5, 0x21, 0x00


	//----- nvinfo : EIATTR_KPARAM_INFO
	.align		4
.L_55:
        /*0158*/ 	.byte	0x04, 0x17
        /*015a*/ 	.short	(.L_57 - .L_56)
.L_56:
        /*015c*/ 	.word	0x00000000
        /*0160*/ 	.short	0x0003
        /*0162*/ 	.short	0x0018
        /*0164*/ 	.byte	0x00, 0xf5, 0x21, 0x00


	//----- nvinfo : EIATTR_KPARAM_INFO
	.align		4
.L_57:
        /*0168*/ 	.byte	0x04, 0x17
        /*016a*/ 	.short	(.L_59 - .L_58)
.L_58:
        /*016c*/ 	.word	0x00000000
        /*0170*/ 	.short	0x0002
        /*0172*/ 	.short	0x0010
        /*0174*/ 	.byte	0x00, 0xf5, 0x21, 0x00


	//----- nvinfo : EIATTR_KPARAM_INFO
	.align		4
.L_59:
        /*0178*/ 	.byte	0x04, 0x17
        /*017a*/ 	.short	(.L_61 - .L_60)
.L_60:
        /*017c*/ 	.word	0x00000000
        /*0180*/ 	.short	0x0001
        /*0182*/ 	.short	0x0008
        /*0184*/ 	.byte	0x00, 0xf5, 0x21, 0x00


	//----- nvinfo : EIATTR_KPARAM_INFO
	.align		4
.L_61:
        /*0188*/ 	.byte	0x04, 0x17
        /*018a*/ 	.short	(.L_63 - .L_62)
.L_62:
        /*018c*/ 	.word	0x00000000
        /*0190*/ 	.short	0x0000
        /*0192*/ 	.short	0x0000
        /*0194*/ 	.byte	0x00, 0xf5, 0x21, 0x00


	//----- nvinfo : EIATTR_SPARSE_MMA_MASK
	.align		4
.L_63:
        /*0198*/ 	.byte	0x03, 0x50
        /*019a*/ 	.short	0x0000


	//----- nvinfo : EIATTR_MAXREG_COUNT
	.align		4
        /*019c*/ 	.byte	0x03, 0x1b
        /*019e*/ 	.short	0x00ff


	//----- nvinfo : EIATTR_MERCURY_ISA_VERSION
	.align		4
        /*01a0*/ 	.byte	0x03, 0x5f
        /*01a2*/ 	.short	0x0101


	//----- nvinfo : EIATTR_VRC_CTA_INIT_COUNT
	.align		4
        /*01a4*/ 	.byte	0x02, 0x4a
	.zero		1
	.zero		1


	//----- nvinfo : EIATTR_EXIT_INSTR_OFFSETS
	.align		4
        /*01a8*/ 	.byte	0x04, 0x1c
        /*01aa*/ 	.short	(.L_65 - .L_64)


	//   ....[0]....
.L_64:
        /*01ac*/ 	.word	0x000000c0


	//   ....[1]....
        /*01b0*/ 	.word	0x000007a0


	//----- nvinfo : EIATTR_CBANK_PARAM_SIZE
	.align		4
.L_65:
        /*01b4*/ 	.byte	0x03, 0x19
        /*01b6*/ 	.short	0x00c0


	//----- nvinfo : EIATTR_PARAM_CBANK
	.align		4
        /*01b8*/ 	.byte	0x04, 0x0a
        /*01ba*/ 	.short	(.L_67 - .L_66)
	.align		4
.L_66:
        /*01bc*/ 	.word	index@(.nv.constant0._Z15split_lf_kernelPKdS0_S0_S0_S0_PdS1_S1_S1_S1_S1_S1_S1_S1_S1_S1_S1_S1_S1_S1_S1_ddii)
        /*01c0*/ 	.short	0x0380
        /*01c2*/ 	.short	0x00c0


	//----- nvinfo : EIATTR_SW_WAR
	.align		4
.L_67:
        /*01c4*/ 	.byte	0x04, 0x36
        /*01c6*/ 	.short	(.L_69 - .L_68)
.L_68:
        /*01c8*/ 	.word	0x00000008
.L_69:


//--------------------- .nv.info._Z17max_reduce_kernelPKdPdi --------------------------
	.section	.nv.info._Z17max_reduce_kernelPKdPdi,"",@"SHT_CUDA_INFO"
	.sectionflags	@""
	.align	4


	//----- nvinfo : EIATTR_CUDA_API_VERSION
	.align		4
        /*0000*/ 	.byte	0x04, 0x37
        /*0002*/ 	.short	(.L_71 - .L_70)
.L_70:
        /*0004*/ 	.word	0x00000082


	//----- nvinfo : EIATTR_KPARAM_INFO
	.align		4
.L_71:
        /*0008*/ 	.byte	0x04, 0x17
        /*000a*/ 	.short	(.L_73 - .L_72)
.L_72:
        /*000c*/ 	.word	0x00000000
        /*0010*/ 	.short	0x0002
        /*0012*/ 	.short	0x0010
        /*0014*/ 	.byte	0x00, 0xf0, 0x11, 0x00


	//----- nvinfo : EIATTR_KPARAM_INFO
	.align		4
.L_73:
        /*0018*/ 	.byte	0x04, 0x17
        /*001a*/ 	.short	(.L_75 - .L_74)
.L_74:
        /*001c*/ 	.word	0x00000000
        /*0020*/ 	.short	0x0001
        /*0022*/ 	.short	0x0008
        /*0024*/ 	.byte	0x00, 0xf5, 0x21, 0x00


	//----- nvinfo : EIATTR_KPARAM_INFO
	.align		4
.L_75:
        /*0028*/ 	.byte	0x04, 0x17
        /*002a*/ 	.short	(.L_77 - .L_76)
.L_76:
        /*002c*/ 	.word	0x00000000
        /*0030*/ 	.short	0x0000
        /*0032*/ 	.short	0x0000
        /*0034*/ 	.byte	0x00, 0xf5, 0x21, 0x00


	//----- nvinfo : EIATTR_SPARSE_MMA_MASK
	.align		4
.L_77:
        /*0038*/ 	.byte	0x03, 0x50
        /*003a*/ 	.short	0x0000


	//----- nvinfo : EIATTR_MAXREG_COUNT
	.align		4
        /*003c*/ 	.byte	0x03, 0x1b
        /*003e*/ 	.short	0x00ff


	//----- nvinfo : EIATTR_NUM_BARRIERS
	.align		4
        /*0040*/ 	.byte	0x02, 0x4c
        /*0042*/ 	.byte	0x01
	.zero		1


	//----- nvinfo : EIATTR_MERCURY_ISA_VERSION
	.align		4
        /*0044*/ 	.byte	0x03, 0x5f
        /*0046*/ 	.short	0x0101


	//----- nvinfo : EIATTR_VRC_CTA_INIT_COUNT
	.align		4
        /*0048*/ 	.byte	0x02, 0x4a
	.zero		1
	.zero		1


	//----- nvinfo : EIATTR_EXIT_INSTR_OFFSETS
	.align		4
        /*004c*/ 	.byte	0x04, 0x1c
        /*004e*/ 	.short	(.L_79 - .L_78)


	//   ....[0]....
.L_78:
        /*0050*/ 	.word	0x00000290


	//   ....[1]....
        /*0054*/ 	.word	0x00000310


	//----- nvinfo : EIATTR_CBANK_PARAM_SIZE
	.align		4
.L_79:
        /*0058*/ 	.byte	0x03, 0x19
        /*005a*/ 	.short	0x0014


	//----- nvinfo : EIATTR_PARAM_CBANK
	.align		4
        /*005c*/ 	.byte	0x04, 0x0a
        /*005e*/ 	.short	(.L_81 - .L_80)
	.align		4
.L_80:
        /*0060*/ 	.word	index@(.nv.constant0._Z17max_reduce_kernelPKdPdi)
        /*0064*/ 	.short	0x0380
        /*0066*/ 	.short	0x0014


	//----- nvinfo : EIATTR_SW_WAR
	.align		4
.L_81:
        /*0068*/ 	.byte	0x04, 0x36
        /*006a*/ 	.short	(.L_83 - .L_82)
.L_82:
        /*006c*/ 	.word	0x00000008
.L_83:


//--------------------- .nv.callgraph             --------------------------
	.section	.nv.callgraph,"",@"SHT_CUDA_CALLGRAPH"
	.align	4
	.sectionentsize	8
	.align		4
        /*0000*/ 	.word	0x00000000
	.align		4
        /*0004*/ 	.word	0xffffffff
	.align		4
        /*0008*/ 	.word	0x00000000
	.align		4
        /*000c*/ 	.word	0xfffffffe
	.align		4
        /*0010*/ 	.word	0x00000000
	.align		4
        /*0014*/ 	.word	0xfffffffd
	.align		4
        /*0018*/ 	.word	0x00000000
	.align		4
        /*001c*/ 	.word	0xfffffffc


//--------------------- .text._Z15split_lf_kernelPKdS0_S0_S0_S0_PdS1_S1_S1_S1_S1_S1_S1_S1_S1_S1_S1_S1_S1_S1_S1_ddii --------------------------
	.section	.text._Z15split_lf_kernelPKdS0_S0_S0_S0_PdS1_S1_S1_S1_S1_S1_S1_S1_S1_S1_S1_S1_S1_S1_S1_ddii,"ax",@progbits
	.align	128
        .global         _Z15split_lf_kernelPKdS0_S0_S0_S0_PdS1_S1_S1_S1_S1_S1_S1_S1_S1_S1_S1_S1_S1_S1_S1_ddii
        .type           _Z15split_lf_kernelPKdS0_S0_S0_S0_PdS1_S1_S1_S1_S1_S1_S1_S1_S1_S1_S1_S1_S1_S1_S1_ddii,@function
        .size           _Z15split_lf_kernelPKdS0_S0_S0_S0_PdS1_S1_S1_S1_S1_S1_S1_S1_S1_S1_S1_S1_S1_S1_S1_ddii,(.L_x_4 - _Z15split_lf_kernelPKdS0_S0_S0_S0_PdS1_S1_S1_S1_S1_S1_S1_S1_S1_S1_S1_S1_S1_S1_S1_ddii)
        .other          _Z15split_lf_kernelPKdS0_S0_S0_S0_PdS1_S1_S1_S1_S1_S1_S1_S1_S1_S1_S1_S1_S1_S1_S1_ddii,@"STO_CUDA_ENTRY STV_DEFAULT"
_Z15split_lf_kernelPKdS0_S0_S0_S0_PdS1_S1_S1_S1_S1_S1_S1_S1_S1_S1_S1_S1_S1_S1_S1_ddii:
.text._Z15split_lf_kernelPKdS0_S0_S0_S0_PdS1_S1_S1_S1_S1_S1_S1_S1_S1_S1_S1_S1_S1_S1_S1_ddii:
[----:B------:R-:W-:Y:S01]  /*0000*/  LDC R1, c[0x0][0x37c] ;  /* 0x0000df00ff017b82 */ /* 0x000fe20000000800 */
[----:B------:R-:W0:Y:S07]  /*0010*/  S2R R2, SR_TID.Y ;  /* 0x0000000000027919 */ /* 0x000e2e0000002200 */
[----:B------:R-:W1:Y:S01]  /*0020*/  LDC R0, c[0x0][0x360] ;  /* 0x0000d800ff007b82 */ /* 0x000e620000000800 */
[----:B------:R-:W2:Y:S01]  /*0030*/  LDCU.64 UR6, c[0x0][0x438] ;  /* 0x00008700ff0677ac */ /* 0x000ea20008000a00 */
[----:B------:R-:W1:Y:S06]  /*0040*/  S2R R5, SR_TID.X ;  /* 0x0000000000057919 */ /* 0x000e6c0000002100 */
[----:B------:R-:W0:Y:S08]  /*0050*/  S2UR UR5, SR_CTAID.Y ;  /* 0x00000000000579c3 */ /* 0x000e300000002600 */
[----:B------:R-:W0:Y:S08]  /*0060*/  LDC R3, c[0x0][0x364] ;  /* 0x0000d900ff037b82 */ /* 0x000e300000000800 */
[----:B------:R-:W1:Y:S01]  /*0070*/  S2UR UR4, SR_CTAID.X ;  /* 0x00000000000479c3 */ /* 0x000e620000002500 */
[----:B0-----:R-:W-:-:S05]  /*0080*/  IMAD R3, R3, UR5, R2 ;  /* 0x0000000503037c24 */ /* 0x001fca000f8e0202 */
[----:B--2---:R-:W-:Y:S01]  /*0090*/  ISETP.GE.AND P0, PT, R3, UR6, PT ;  /* 0x0000000603007c0c */ /* 0x004fe2000bf06270 */
[----:B-1----:R-:W-:-:S05]  /*00a0*/  IMAD R0, R0, UR4, R5 ;  /* 0x0000000400007c24 */ /* 0x002fca000f8e0205 */
[----:B------:R-:W-:-:S13]  /*00b0*/  ISETP.GE.OR P0, PT, R0, UR7, P0 ;  /* 0x0000000700007c0c */ /* 0x000fda0008706670 */
[----:B------:R-:W-:Y:S05]  /*00c0*/  @P0 EXIT ;  /* 0x000000000000094d */ /* 0x000fea0003800000 */
[----:B------:R-:W0:Y:S01]  /*00d0*/  LDC.64 R20, c[0x0][0x380] ;  /* 0x0000e000ff147b82 */ /* 0x000e220000000a00 */
[----:B------:R-:W1:Y:S01]  /*00e0*/  LDCU.64 UR4, c[0x0][0x358] ;  /* 0x00006b00ff0477ac */ /* 0x000e620008000a00 */
[----:B------:R-:W-:Y:S01]  /*00f0*/  IMAD R0, R3, UR7, R0 ;  /* 0x0000000703007c24 */ /* 0x000fe2000f8e0200 */
[----:B------:R-:W2:Y:S05]  /*0100*/  LDCU.64 UR8, c[0x0][0x430] ;  /* 0x00008600ff0877ac */ /* 0x000eaa0008000a00 */
[----:B------:R-:W3:Y:S08]  /*0110*/  LDC.64 R6, c[0x0][0x390] ;  /* 0x0000e400ff067b82 */ /* 0x000ef00000000a00 */
[----:B------:R-:W4:Y:S01]  /*0120*/  LDC.64 R2, c[0x0][0x398] ;  /* 0x0000e600ff027b82 */ /* 0x000f220000000a00 */
[----:B0-----:R-:W-:-:S07]  /*0130*/  IMAD.WIDE R20, R0, 0x8, R20 ;  /* 0x0000000800147825 */ /* 0x001fce00078e0214 */
[----:B------:R-:W0:Y:S01]  /*0140*/  LDC.64 R12, c[0x0][0x388] ;  /* 0x0000e200ff0c7b82 */ /* 0x000e220000000a00 */
[----:B-1----:R-:W5:Y:S01]  /*0150*/  LDG.E.64 R20, desc[UR4][R20.64] ;  /* 0x0000000414147981 */ /* 0x002f62000c1e1b00 */
[----:B---3--:R-:W-:-:S06]  /*0160*/  IMAD.WIDE R6, R0, 0x8, R6 ;  /* 0x0000000800067825 */ /* 0x008fcc00078e0206 */
[----:B------:R-:W1:Y:S01]  /*0170*/  LDC.64 R4, c[0x0][0x3a0] ;  /* 0x0000e800ff047b82 */ /* 0x000e620000000a00 */
[----:B------:R-:W5:Y:S01]  /*0180*/  LDG.E.64 R6, desc[UR4][R6.64] ;  /* 0x0000000406067981 */ /* 0x000f62000c1e1b00 */
[----:B----4-:R-:W-:-:S06]  /*0190*/  IMAD.WIDE R2, R0, 0x8, R2 ;  /* 0x0000000800027825 */ /* 0x010fcc00078e0202 */
[----:B------:R-:W3:Y:S01]  /*01a0*/  LDC.64 R14, c[0x0][0x428] ;  /* 0x00010a00ff0e7b82 */ /* 0x000ee20000000a00 */
[----:B------:R-:W4:Y:S01]  /*01b0*/  LDG.E.64 R2, desc[UR4][R2.64] ;  /* 0x0000000402027981 */ /* 0x000f22000c1e1b00 */
[----:B0-----:R-:W-:-:S06]  /*01c0*/  IMAD.WIDE R12, R0, 0x8, R12 ;  /* 0x00000008000c7825 */ /* 0x001fcc00078e020c */
[----:B------:R-:W0:Y:S01]  /*01d0*/  LDC.64 R26, c[0x0][0x3a8] ;  /* 0x0000ea00ff1a7b82 */ /* 0x000e220000000a00 */
[----:B------:R-:W2:Y:S01]  /*01e0*/  LDG.E.64 R12, desc[UR4][R12.64] ;  /* 0x000000040c0c7981 */ /* 0x000ea2000c1e1b00 */
[----:B-1----:R-:W-:-:S06]  /*01f0*/  IMAD.WIDE R4, R0, 0x8, R4 ;  /* 0x0000000800047825 */ /* 0x002fcc00078e0204 */
[----:B------:R-:W1:Y:S01]  /*0200*/  LDC.64 R10, c[0x0][0x3c8] ;  /* 0x0000f200ff0a7b82 */ /* 0x000e620000000a00 */
[----:B------:R-:W2:Y:S07]  /*0210*/  LDG.E.64 R4, desc[UR4][R4.64] ;  /* 0x0000000404047981 */ /* 0x000eae000c1e1b00 */
[----:B------:R-:W3:Y:S01]  /*0220*/  LDC.64 R16, c[0x0][0x3e8] ;  /* 0x0000fa00ff107b82 */ /* 0x000ee20000000a00 */
[----:B0-----:R-:W-:-:S04]  /*0230*/  IMAD.WIDE R26, R0, 0x8, R26 ;  /* 0x00000008001a7825 */ /* 0x001fc800078e021a */
[----:B-1----:R-:W-:-:S03]  /*0240*/  IMAD.WIDE R28, R0, 0x8, R10 ;  /* 0x00000008001c7825 */ /* 0x002fc600078e020a */
[----:B------:R-:W0:Y:S01]  /*0250*/  LDC.64 R10, c[0x0][0x408] ;  /* 0x00010200ff0a7b82 */ /* 0x000e220000000a00 */
[----:B---3--:R-:W-:Y:S01]  /*0260*/  IMAD.WIDE R16, R0, 0x8, R16 ;  /* 0x0000000800107825 */ /* 0x008fe200078e0210 */
[----:B-----5:R-:W-:-:S08]  /*0270*/  DMUL R18, R20, R6 ;  /* 0x0000000614127228 */ /* 0x020fd00000000000 */
[CCC-:B------:R-:W-:Y:S02]  /*0280*/  DFMA R8, R20.reuse, R14.reuse, R18.reuse ;  /* 0x0000000e1408722b */ /* 0x1c0fe40000000012 */
[----:B------:R-:W-:-:S06]  /*0290*/  DFMA R22, -R20, R14, R18 ;  /* 0x0000000e1416722b */ /* 0x000fcc0000000112 */
[----:B------:R-:W-:Y:S02]  /*02a0*/  DMUL R24, R8, 0.5 ;  /* 0x3fe0000008187828 */ /* 0x000fe40000000000 */
[----:B----4-:R-:W-:Y:S02]  /*02b0*/  DMUL R8, R20, R2 ;  /* 0x0000000214087228 */ /* 0x010fe40000000000 */
[----:B------:R-:W-:-:S03]  /*02c0*/  DMUL R22, R22, 0.5 ;  /* 0x3fe0000016167828 */ /* 0x000fc60000000000 */
[----:B------:R-:W-:Y:S04]  /*02d0*/  STG.E.64 desc[UR4][R26.64], R24 ;  /* 0x000000181a007986 */ /* 0x000fe8000c101b04 */
[----:B------:R2:W-:Y:S02]  /*02e0*/  STG.E.64 desc[UR4][R28.64], R22 ;  /* 0x000000161c007986 */ /* 0x0005e4000c101b04 */
[C-C-:B--2---:R-:W-:Y:S02]  /*02f0*/  DFMA R22, R20.reuse, UR8, R8.reuse ;  /* 0x0000000814167c2b */ /* 0x144fe40008000008 */
[----:B------:R-:W-:-:S06]  /*0300*/  DFMA R24, -R20, UR8, R8 ;  /* 0x0000000814187c2b */ /* 0x000fcc0008000108 */
[----:B------:R-:W-:Y:S02]  /*0310*/  DMUL R22, R22, 0.5 ;  /* 0x3fe0000016167828 */ /* 0x000fe40000000000 */
[----:B------:R-:W-:Y:S02]  /*0320*/  DMUL R26, R24, 0.5 ;  /* 0x3fe00000181a7828 */ /* 0x000fe40000000000 */
[----:B------:R-:W-:-:S03]  /*0330*/  DFMA R24, R6, R18, R12 ;  /* 0x000000120618722b */ /* 0x000fc6000000000c */
[----:B------:R1:W-:Y:S01]  /*0340*/  STG.E.64 desc[UR4][R16.64], R22 ;  /* 0x0000001610007986 */ /* 0x0003e2000c101b04 */
[----:B0-----:R-:W-:Y:S02]  /*0350*/  IMAD.WIDE R28, R0, 0x8, R10 ;  /* 0x00000008001c7825 */ /* 0x001fe400078e020a */
[----:B------:R-:W0:Y:S01]  /*0360*/  LDC.64 R10, c[0x0][0x3b0] ;  /* 0x0000ec00ff0a7b82 */ /* 0x000e220000000a00 */
[----:B-1----:R-:W-:-:S08]  /*0370*/  DMUL R16, R20, R6 ;  /* 0x0000000614107228 */ /* 0x002fd00000000000 */
[----:B------:R-:W-:Y:S01]  /*0380*/  DFMA R22, R16, R14, R24 ;  /* 0x0000000e1016722b */ /* 0x000fe20000000018 */
[----:B------:R1:W-:Y:S01]  /*0390*/  STG.E.64 desc[UR4][R28.64], R26 ;  /* 0x0000001a1c007986 */ /* 0x0003e2000c101b04 */
[----:B0-----:R-:W-:-:S06]  /*03a0*/  IMAD.WIDE R10, R0, 0x8, R10 ;  /* 0x00000008000a7825 */ /* 0x001fcc00078e020a */
[----:B-1----:R-:W-:Y:S02]  /*03b0*/  DMUL R26, R22, 0.5 ;  /* 0x3fe00000161a7828 */ /* 0x002fe40000000000 */
[----:B------:R-:W0:Y:S01]  /*03c0*/  LDC.64 R22, c[0x0][0x3d0] ;  /* 0x0000f400ff167b82 */ /* 0x000e220000000a00 */
[----:B------:R-:W-:-:S04]  /*03d0*/  DFMA R24, -R16, R14, R24 ;  /* 0x0000000e1018722b */ /* 0x000fc80000000118 */
[----:B------:R1:W-:Y:S03]  /*03e0*/  STG.E.64 desc[UR4][R10.64], R26 ;  /* 0x0000001a0a007986 */ /* 0x0003e6000c101b04 */
[----:B------:R-:W2:Y:S01]  /*03f0*/  LDC.64 R16, c[0x0][0x410] ;  /* 0x00010400ff107b82 */ /* 0x000ea20000000a00 */
[----:B------:R-:W-:Y:S02]  /*0400*/  DMUL R20, R20, R6 ;  /* 0x0000000614147228 */ /* 0x000fe40000000000 */
[----:B------:R-:W-:-:S05]  /*0410*/  DMUL R18, R18, R2 ;  /* 0x0000000212127228 */ /* 0x000fca0000000000 */
[----:B-1----:R-:W1:Y:S01]  /*0420*/  LDC.64 R10, c[0x0][0x3f0] ;  /* 0x0000fc00ff0a7b82 */ /* 0x002e620000000a00 */
[----:B------:R-:W-:Y:S01]  /*0430*/  DMUL R24, R24, 0.5 ;  /* 0x3fe0000018187828 */ /* 0x000fe20000000000 */
[----:B0-----:R-:W-:Y:S01]  /*0440*/  IMAD.WIDE R22, R0, 0x8, R22 ;  /* 0x0000000800167825 */ /* 0x001fe200078e0216 */
[----:B------:R-:W-:-:S05]  /*0450*/  DFMA R28, R20, UR8, R18 ;  /* 0x00000008141c7c2b */ /* 0x000fca0008000012 */
[----:B------:R0:W-:Y:S01]  /*0460*/  STG.E.64 desc[UR4][R22.64], R24 ;  /* 0x0000001816007986 */ /* 0x0001e2000c101b04 */
[C---:B--2---:R-:W-:Y:S01]  /*0470*/  IMAD.WIDE R16, R0.reuse, 0x8, R16 ;  /* 0x0000000800107825 */ /* 0x044fe200078e0210 */
[--C-:B0-----:R-:W-:Y:S02]  /*0480*/  DFMA R24, -R20, UR8, R18.reuse ;  /* 0x0000000814187c2b */ /* 0x101fe40008000112 */
[----:B------:R-:W-:Y:S01]  /*0490*/  DMUL R22, R28, 0.5 ;  /* 0x3fe000001c167828 */ /* 0x000fe20000000000 */
[----:B-1----:R-:W-:Y:S01]  /*04a0*/  IMAD.WIDE R26, R0, 0x8, R10 ;  /* 0x00000008001a7825 */ /* 0x002fe200078e020a */
[----:B------:R-:W0:Y:S04]  /*04b0*/  LDC.64 R20, c[0x0][0x3b8] ;  /* 0x0000ee00ff147b82 */ /* 0x000e280000000a00 */
[----:B------:R-:W-:Y:S01]  /*04c0*/  DMUL R28, R24, 0.5 ;  /* 0x3fe00000181c7828 */ /* 0x000fe20000000000 */
[----:B------:R1:W-:Y:S01]  /*04d0*/  STG.E.64 desc[UR4][R26.64], R22 ;  /* 0x000000161a007986 */ /* 0x0003e2000c101b04 */
[----:B------:R-:W-:-:S02]  /*04e0*/  DFMA R10, R8, R14, R18 ;  /* 0x0000000e080a722b */ /* 0x000fc40000000012 */
[----:B------:R-:W2:Y:S03]  /*04f0*/  LDC.64 R24, c[0x0][0x3d8] ;  /* 0x0000f600ff187b82 */ /* 0x000ea60000000a00 */
[----:B------:R3:W-:Y:S03]  /*0500*/  STG.E.64 desc[UR4][R16.64], R28 ;  /* 0x0000001c10007986 */ /* 0x0007e6000c101b04 */
[----:B-1----:R-:W-:Y:S02]  /*0510*/  DMUL R22, R10, 0.5 ;  /* 0x3fe000000a167828 */ /* 0x002fe40000000000 */
[----:B---3--:R-:W1:Y:S01]  /*0520*/  LDC.64 R16, c[0x0][0x3f8] ;  /* 0x0000fe00ff107b82 */ /* 0x008e620000000a00 */
[----:B------:R-:W-:Y:S02]  /*0530*/  DFMA R10, R2, R8, R12 ;  /* 0x00000008020a722b */ /* 0x000fe4000000000c */
[----:B------:R-:W-:-:S06]  /*0540*/  DFMA R18, -R8, R14, R18 ;  /* 0x0000000e0812722b */ /* 0x000fcc0000000112 */
[----:B------:R-:W-:Y:S01]  /*0550*/  DFMA R26, R8, UR8, R10 ;  /* 0x00000008081a7c2b */ /* 0x000fe2000800000a */
[C---:B--2---:R-:W-:Y:S01]  /*0560*/  IMAD.WIDE R28, R0.reuse, 0x8, R24 ;  /* 0x00000008001c7825 */ /* 0x044fe200078e0218 */
[----:B------:R-:W-:Y:S02]  /*0570*/  DMUL R18, R18, 0.5 ;  /* 0x3fe0000012127828 */ /* 0x000fe40000000000 */
[----:B------:R-:W-:Y:S01]  /*0580*/  DADD R12, R12, R4 ;  /* 0x000000000c0c7229 */ /* 0x000fe20000000004 */
[C---:B0-----:R-:W-:Y:S01]  /*0590*/  IMAD.WIDE R20, R0.reuse, 0x8, R20 ;  /* 0x0000000800147825 */ /* 0x041fe200078e0214 */
[----:B------:R-:W-:Y:S02]  /*05a0*/  DMUL R24, R4, R14 ;  /* 0x0000000e04187228 */ /* 0x000fe40000000000 */
[----:B------:R-:W-:Y:S01]  /*05b0*/  DMUL R26, R26, 0.5 ;  /* 0x3fe000001a1a7828 */ /* 0x000fe20000000000 */
[----:B------:R-:W0:Y:S01]  /*05c0*/  LDC.64 R14, c[0x0][0x418] ;  /* 0x00010600ff0e7b82 */ /* 0x000e220000000a00 */
[----:B------:R2:W-:Y:S01]  /*05d0*/  STG.E.64 desc[UR4][R20.64], R22 ;  /* 0x0000001614007986 */ /* 0x0005e2000c101b04 */
[----:B-1----:R-:W-:-:S03]  /*05e0*/  IMAD.WIDE R16, R0, 0x8, R16 ;  /* 0x0000000800107825 */ /* 0x002fc600078e0210 */
[----:B------:R1:W-:Y:S04]  /*05f0*/  STG.E.64 desc[UR4][R28.64], R18 ;  /* 0x000000121c007986 */ /* 0x0003e8000c101b04 */
[----:B------:R3:W-:Y:S01]  /*0600*/  STG.E.64 desc[UR4][R16.64], R26 ;  /* 0x0000001a10007986 */ /* 0x0007e2000c101b04 */
[----:B--2---:R-:W2:Y:S01]  /*0610*/  LDC.64 R20, c[0x0][0x3e0] ;  /* 0x0000f800ff147b82 */ /* 0x004ea20000000a00 */
[CCC-:B-1----:R-:W-:Y:S02]  /*0620*/  DFMA R18, R6.reuse, R12.reuse, R24.reuse ;  /* 0x0000000c0612722b */ /* 0x1c2fe40000000018 */
[----:B------:R-:W-:-:S05]  /*0630*/  DFMA R24, R6, R12, -R24 ;  /* 0x0000000c0618722b */ /* 0x000fca0000000818 */
[----:B------:R-:W1:Y:S08]  /*0640*/  LDC.64 R22, c[0x0][0x420] ;  /* 0x00010800ff167b82 */ /* 0x000e700000000a00 */
[----:B---3--:R-:W3:Y:S01]  /*0650*/  LDC.64 R16, c[0x0][0x3c0] ;  /* 0x0000f000ff107b82 */ /* 0x008ee20000000a00 */
[----:B------:R-:W-:-:S07]  /*0660*/  DMUL R12, R2, R12 ;  /* 0x0000000c020c7228 */ /* 0x000fce0000000000 */
[----:B------:R-:W4:Y:S01]  /*0670*/  LDC.64 R6, c[0x0][0x400] ;  /* 0x00010000ff067b82 */ /* 0x000f220000000a00 */
[----:B------:R-:W-:Y:S02]  /*0680*/  DFMA R8, -R8, UR8, R10 ;  /* 0x0000000808087c2b */ /* 0x000fe4000800010a */
[C-C-:B------:R-:W-:Y:S02]  /*0690*/  DFMA R2, R4.reuse, UR8, R12.reuse ;  /* 0x0000000804027c2b */ /* 0x140fe4000800000c */
[----:B------:R-:W-:Y:S01]  /*06a0*/  DFMA R4, -R4, UR8, R12 ;  /* 0x0000000804047c2b */ /* 0x000fe2000800010c */
[C---:B0-----:R-:W-:Y:S01]  /*06b0*/  IMAD.WIDE R14, R0.reuse, 0x8, R14 ;  /* 0x00000008000e7825 */ /* 0x041fe200078e020e */
[----:B------:R-:W-:Y:S02]  /*06c0*/  DMUL R18, R18, 0.5 ;  /* 0x3fe0000012127828 */ /* 0x000fe40000000000 */
[----:B------:R-:W-:Y:S02]  /*06d0*/  DMUL R8, R8, 0.5 ;  /* 0x3fe0000008087828 */ /* 0x000fe40000000000 */
[----:B------:R-:W-:Y:S01]  /*06e0*/  DMUL R24, R24, 0.5 ;  /* 0x3fe0000018187828 */ /* 0x000fe20000000000 */
[----:B--2---:R-:W-:Y:S01]  /*06f0*/  IMAD.WIDE R20, R0, 0x8, R20 ;  /* 0x0000000800147825 */ /* 0x004fe200078e0214 */
[----:B------:R-:W-:-:S02]  /*0700*/  DMUL R2, R2, 0.5 ;  /* 0x3fe0000002027828 */ /* 0x000fc40000000000 */
[----:B------:R-:W-:Y:S01]  /*0710*/  DMUL R4, R4, 0.5 ;  /* 0x3fe0000004047828 */ /* 0x000fe20000000000 */
[C---:B---3--:R-:W-:Y:S01]  /*0720*/  IMAD.WIDE R16, R0.reuse, 0x8, R16 ;  /* 0x0000000800107825 */ /* 0x048fe200078e0210 */
[----:B------:R-:W-:Y:S03]  /*0730*/  STG.E.64 desc[UR4][R14.64], R8 ;  /* 0x000000080e007986 */ /* 0x000fe6000c101b04 */
[C---:B-1----:R-:W-:Y:S01]  /*0740*/  IMAD.WIDE R22, R0.reuse, 0x8, R22 ;  /* 0x0000000800167825 */ /* 0x042fe200078e0216 */
[----:B------:R-:W-:Y:S03]  /*0750*/  STG.E.64 desc[UR4][R16.64], R18 ;  /* 0x0000001210007986 */ /* 0x000fe6000c101b04 */
[----:B----4-:R-:W-:Y:S01]  /*0760*/  IMAD.WIDE R6, R0, 0x8, R6 ;  /* 0x0000000800067825 */ /* 0x010fe200078e0206 */
[----:B------:R-:W-:Y:S04]  /*0770*/  STG.E.64 desc[UR4][R20.64], R24 ;  /* 0x0000001814007986 */ /* 0x000fe8000c101b04 */
[----:B------:R-:W-:Y:S04]  /*0780*/  STG.E.64 desc[UR4][R6.64], R2 ;  /* 0x0000000206007986 */ /* 0x000fe8000c101b04 */
[----:B------:R-:W-:Y:S01]  /*0790*/  STG.E.64 desc[UR4][R22.64], R4 ;  /* 0x0000000416007986 */ /* 0x000fe2000c101b04 */
[----:B------:R-:W-:Y:S05]  /*07a0*/  EXIT ;  /* 0x000000000000794d */ /* 0x000fea0003800000 */
.L_x_0:
[----:B------:R-:W-:-:S00]  /*07b0*/  BRA `(.L_x_0) ;  /* 0xfffffffc00fc7947 */ /* 0x000fc0000383ffff */
[----:B------:R-:W-:-:S00]  /*07c0*/  NOP ;  /* 0x0000000000007918 */ /* 0x000fc00000000000 */
        /* <DEDUP_REMOVED lines=11> */
.L_x_4:


//--------------------- .text._Z17max_reduce_kernelPKdPdi --------------------------
	.section	.text._Z17max_reduce_kernelPKdPdi,"ax",@progbits
	.align	128
        .global         _Z17max_reduce_kernelPKdPdi
        .type           _Z17max_reduce_kernelPKdPdi,@function
        .size           _Z17max_reduce_kernelPKdPdi,(.L_x_5 - _Z17max_reduce_kernelPKdPdi)
        .other          _Z17max_reduce_kernelPKdPdi,@"STO_CUDA_ENTRY STV_DEFAULT"
_Z17max_reduce_kernelPKdPdi:
.text._Z17max_reduce_kernelPKdPdi:
[----:B------:R-:W-:Y:S01]  /*0000*/  LDC R1, c[0x0][0x37c] ;  /* 0x0000df00ff017b82 */ /* 0x000fe20000000800 */
[----:B------:R-:W0:Y:S01]  /*0010*/  S2R R6, SR_TID.X ;  /* 0x0000000000067919 */ /* 0x000e220000002100 */
[----:B------:R-:W0:Y:S01]  /*0020*/  LDCU UR8, c[0x0][0x360] ;  /* 0x00006c00ff0877ac */ /* 0x000e220008000800 */
[----:B------:R-:W-:Y:S01]  /*0030*/  IMAD.MOV.U32 R2, RZ, RZ, 0x0 ;  /* 0x00000000ff027424 */ /* 0x000fe200078e00ff */
[----:B------:R-:W0:Y:S01]  /*0040*/  S2R R9, SR_CTAID.X ;  /* 0x0000000000097919 */ /* 0x000e220000002500 */
[----:B------:R-:W1:Y:S01]  /*0050*/  LDCU UR4, c[0x0][0x390] ;  /* 0x00007200ff0477ac */ /* 0x000e620008000800 */
[----:B------:R-:W-:Y:S01]  /*0060*/  IMAD.MOV.U32 R3, RZ, RZ, -0x100000 ;  /* 0xfff00000ff037424 */ /* 0x000fe200078e00ff */
[----:B------:R-:W2:Y:S01]  /*0070*/  LDCU.64 UR6, c[0x0][0x358] ;  /* 0x00006b00ff0677ac */ /* 0x000ea20008000a00 */
[----:B0-----:R-:W-:-:S05]  /*0080*/  IMAD R7, R9, UR8, R6 ;  /* 0x0000000809077c24 */ /* 0x001fca000f8e0206 */
[----:B-1----:R-:W-:-:S13]  /*0090*/  ISETP.GE.AND P0, PT, R7, UR4, PT ;  /* 0x0000000407007c0c */ /* 0x002fda000bf06270 */
[----:B------:R-:W0:Y:S02]  /*00a0*/  @!P0 LDC.64 R4, c[0x0][0x380] ;  /* 0x0000e000ff048b82 */ /* 0x000e240000000a00 */
[----:B0-----:R-:W-:-:S05]  /*00b0*/  @!P0 IMAD.WIDE R4, R7, 0x8, R4 ;  /* 0x0000000807048825 */ /* 0x001fca00078e0204 */
[----:B--2---:R-:W2:Y:S01]  /*00c0*/  @!P0 LDG.E.64 R2, desc[UR6][R4.64] ;  /* 0x0000000604028981 */ /* 0x004ea2000c1e1b00 */
[----:B------:R-:W0:Y:S01]  /*00d0*/  S2UR UR5, SR_CgaCtaId ;  /* 0x00000000000579c3 */ /* 0x000e220000008800 */
[----:B------:R-:W-:Y:S01]  /*00e0*/  IMAD.U32 R0, RZ, RZ, UR8 ;  /* 0x00000008ff007e24 */ /* 0x000fe2000f8e00ff */
[----:B------:R-:W-:Y:S01]  /*00f0*/  UMOV UR4, 0x400 ;  /* 0x0000040000047882 */ /* 0x000fe20000000000 */
[----:B------:R-:W-:-:S03]  /*0100*/  ISETP.NE.AND P0, PT, R6, RZ, PT ;  /* 0x000000ff0600720c */ /* 0x000fc60003f05270 */
[----:B------:R-:W-:Y:S01]  /*0110*/  ISETP.GE.U32.AND P1, PT, R0, 0x2, PT ;  /* 0x000000020000780c */ /* 0x000fe20003f26070 */
[----:B0-----:R-:W-:-:S06]  /*0120*/  ULEA UR4, UR5, UR4, 0x18 ;  /* 0x0000000405047291 */ /* 0x001fcc000f8ec0ff */
[----:B------:R-:W-:-:S05]  /*0130*/  LEA R7, R6, UR4, 0x3 ;  /* 0x0000000406077c11 */ /* 0x000fca000f8e18ff */
[----:B--2---:R0:W-:Y:S01]  /*0140*/  STS.64 [R7], R2 ;  /* 0x0000000207007388 */ /* 0x0041e20000000a00 */
[----:B------:R-:W-:Y:S06]  /*0150*/  BAR.SYNC.DEFER_BLOCKING 0x0 ;  /* 0x0000000000007b1d */ /* 0x000fec0000010000 */
[----:B------:R-:W-:Y:S05]  /*0160*/  @!P1 BRA `(.L_x_1) ;  /* 0x0000000000489947 */ /* 0x000fea0003800000 */
.L_x_2:
[----:B------:R-:W-:-:S04]  /*0170*/  SHF.R.U32.HI R8, RZ, 0x1, R0 ;  /* 0x00000001ff087819 */ /* 0x000fc80000011600 */
[----:B------:R-:W-:-:S13]  /*0180*/  ISETP.GE.U32.AND P1, PT, R6, R8, PT ;  /* 0x000000080600720c */ /* 0x000fda0003f26070 */
[----:B------:R-:W-:Y:S01]  /*0190*/  @!P1 IMAD R4, R8, 0x8, R7 ;  /* 0x0000000808049824 */ /* 0x000fe200078e0207 */
[----:B0-----:R-:W0:Y:S05]  /*01a0*/  @!P1 LDS.64 R2, [R7] ;  /* 0x0000000007029984 */ /* 0x001e2a0000000a00 */
[----:B------:R-:W1:Y:S01]  /*01b0*/  @!P1 LDS.64 R4, [R4] ;  /* 0x0000000004049984 */ /* 0x000e620000000a00 */
[----:B0-----:R-:W-:Y:S01]  /*01c0*/  @!P1 IMAD.MOV.U32 R10, RZ, RZ, R3 ;  /* 0x000000ffff0a9224 */ /* 0x001fe200078e0003 */
[----:B-1----:R-:W-:Y:S01]  /*01d0*/  @!P1 DSETP.MAX.AND P2, P3, R2, R4, PT ;  /* 0x000000040200922a */ /* 0x002fe20003b4f000 */
[----:B------:R-:W-:Y:S02]  /*01e0*/  @!P1 IMAD.MOV.U32 R11, RZ, RZ, R5 ;  /* 0x000000ffff0b9224 */ /* 0x000fe400078e0005 */
[----:B------:R-:W-:-:S03]  /*01f0*/  @!P1 IMAD.MOV.U32 R3, RZ, RZ, R4 ;  /* 0x000000ffff039224 */ /* 0x000fc600078e0004 */
[----:B------:R-:W-:Y:S02]  /*0200*/  @!P1 FSEL R10, R10, R11, P2 ;  /* 0x0000000b0a0a9208 */ /* 0x000fe40001000000 */
[----:B------:R-:W-:Y:S02]  /*0210*/  @!P1 LOP3.LUT R11, R11, 0x80000, RZ, 0xfc, !PT ;  /* 0x000800000b0b9812 */ /* 0x000fe400078efcff */
[----:B------:R-:W-:Y:S02]  /*0220*/  @!P1 SEL R2, R2, R3, P2 ;  /* 0x0000000302029207 */ /* 0x000fe40001000000 */
[----:B------:R-:W-:-:S05]  /*0230*/  @!P1 SEL R3, R11, R10, P3 ;  /* 0x0000000a0b039207 */ /* 0x000fca0001800000 */
[----:B------:R1:W-:Y:S01]  /*0240*/  @!P1 STS.64 [R7], R2 ;  /* 0x0000000207009388 */ /* 0x0003e20000000a00 */
[----:B------:R-:W-:Y:S01]  /*0250*/  BAR.SYNC.DEFER_BLOCKING 0x0 ;  /* 0x0000000000007b1d */ /* 0x000fe20000010000 */
[----:B------:R-:W-:Y:S01]  /*0260*/  ISETP.GT.U32.AND P1, PT, R0, 0x3, PT ;  /* 0x000000030000780c */ /* 0x000fe20003f24070 */
[----:B------:R-:W-:-:S12]  /*0270*/  IMAD.MOV.U32 R0, RZ, RZ, R8 ;  /* 0x000000ffff007224 */ /* 0x000fd800078e0008 */
[----:B-1----:R-:W-:Y:S05]  /*0280*/  @P1 BRA `(.L_x_2) ;  /* 0xfffffffc00b81947 */ /* 0x002fea000383ffff */
.L_x_1:
[----:B------:R-:W-:Y:S05]  /*0290*/  @P0 EXIT ;  /* 0x000000000000094d */ /* 0x000fea0003800000 */
[----:B------:R-:W1:Y:S01]  /*02a0*/  S2UR UR5, SR_CgaCtaId ;  /* 0x00000000000579c3 */ /* 0x000e620000008800 */
[----:B------:R-:W-:-:S07]  /*02b0*/  UMOV UR4, 0x400 ;  /* 0x0000040000047882 */ /* 0x000fce0000000000 */
[----:B------:R-:W2:Y:S01]  /*02c0*/  LDC.64 R4, c[0x0][0x388] ;  /* 0x0000e200ff047b82 */ /* 0x000ea20000000a00 */
[----:B-1----:R-:W-:Y:S01]  /*02d0*/  ULEA UR4, UR5, UR4, 0x18 ;  /* 0x0000000405047291 */ /* 0x002fe2000f8ec0ff */
[----:B--2---:R-:W-:-:S08]  /*02e0*/  IMAD.WIDE.U32 R4, R9, 0x8, R4 ;  /* 0x0000000809047825 */ /* 0x004fd000078e0004 */
[----:B0-----:R-:W0:Y:S04]  /*02f0*/  LDS.64 R2, [UR4] ;  /* 0x00000004ff027984 */ /* 0x001e280008000a00 */
[----:B0-----:R-:W-:Y:S01]  /*0300*/  STG.E.64 desc[UR6][R4.64], R2 ;  /* 0x0000000204007986 */ /* 0x001fe2000c101b06 */
[----:B------:R-:W-:Y:S05]  /*0310*/  EXIT ;  /* 0x000000000000794d */ /* 0x000fea0003800000 */
.L_x_3:
        /* <DEDUP_REMOVED lines=14> */
.L_x_5:


//--------------------- .nv.shared._Z15split_lf_kernelPKdS0_S0_S0_S0_PdS1_S1_S1_S1_S1_S1_S1_S1_S1_S1_S1_S1_S1_S1_S1_ddii --------------------------
	.section	.nv.shared._Z15split_lf_kernelPKdS0_S0_S0_S0_PdS1_S1_S1_S1_S1_S1_S1_S1_S1_S1_S1_S1_S1_S1_S1_ddii,"aw",@nobits
	.sectionflags	@""
	.align	16
	.zero		1024


//--------------------- .nv.shared.reserved.0     --------------------------
	.section	.nv.shared.reserved.0,"aw",@nobits
	.weak		__nv_reservedSMEM_offset_0_alias
	.size		__nv_reservedSMEM_offset_0_alias, 0, 64
	.other		__nv_reservedSMEM_offset_0_alias,@"STO_CUDA_RESERVED_SHARED STV_DEFAULT"
__nv_reservedSMEM_offset_0_alias:
	.zero		0
	.zero		64


//--------------------- .nv.shared._Z17max_reduce_kernelPKdPdi --------------------------
	.section	.nv.shared._Z17max_reduce_kernelPKdPdi,"aw",@nobits
	.sectionflags	@""
	.align	16
	.zero		1024


//--------------------- .nv.constant0._Z15split_lf_kernelPKdS0_S0_S0_S0_PdS1_S1_S1_S1_S1_S1_S1_S1_S1_S1_S1_S1_S1_S1_S1_ddii --------------------------
	.section	.nv.constant0._Z15split_lf_kernelPKdS0_S0_S0_S0_PdS1_S1_S1_S1_S1_S1_S1_S1_S1_S1_S1_S1_S1_S1_S1_ddii,"a",@progbits
	.sectionflags	@""
	.align	4
.nv.constant0._Z15split_lf_kernelPKdS0_S0_S0_S0_PdS1_S1_S1_S1_S1_S1_S1_S1_S1_S1_S1_S1_S1_S1_S1_ddii:
	.zero		1088


//--------------------- .nv.constant0._Z17max_reduce_kernelPKdPdi --------------------------
	.section	.nv.constant0._Z17max_reduce_kernelPKdPdi,"a",@progbits
	.sectionflags	@""
	.align	4
.nv.constant0._Z17max_reduce_kernelPKdPdi:
	.zero		916


//--------------------- SYMBOLS --------------------------

	.type		.nv.reservedSmem.offset0,@object
	.size		.nv.reservedSmem.offset0,0x4
	.type		.nv.reservedSmem.cap,@object
	.size		.nv.reservedSmem.cap,0x4
